//
// Generated by NVIDIA NVVM Compiler
//
// Compiler Build ID: CL-36424714
// Cuda compilation tools, release 13.0, V13.0.88
// Based on NVVM 20.0.0
//

.version 9.0
.target sm_100
.address_size 64

	// .globl	_Z6kernelPffi

.visible .entry _Z6kernelPffi(
	.param .u64 .ptr .align 1 _Z6kernelPffi_param_0,
	.param .f32 _Z6kernelPffi_param_1,
	.param .u32 _Z6kernelPffi_param_2
)
{


	ret;

}


// ===== COMPILED SASS (sm_100) =====

	.target	sm_100

	.elftype	@"ET_EXEC"


//--------------------- .note.nv.tkinfo           --------------------------
	.section	.note.nv.tkinfo,"",@"SHT_NOTE"
	.sectionflags	@"SHF_NOTE_NV_TKINFO"
	.tkinfo
        /*0018*/ 	.word	0x00000002
        /*0030*/ 	.string	""
        /*0030*/ 	.string	"ptxas"
        /*0030*/ 	.string	"Cuda compilation tools, release 13.0, V13.0.88"
        /*0030*/ 	.string	"Build cuda_13.0.r13.0/compiler.36424714_0"
        /*0030*/ 	.string	"-arch sm_100 -m 64 "



//--------------------- .note.nv.cuinfo           --------------------------
	.section	.note.nv.cuinfo,"",@"SHT_NOTE"
	.sectionflags	@"SHF_NOTE_NV_CUINFO"
        /*0018*/ 	.short	0x0002
        /*001a*/ 	.short	0x0064
        /*001c*/ 	.short	0x0082
	.zero		2


//--------------------- .nv.info                  --------------------------
	.section	.nv.info,"",@"SHT_CUDA_INFO"
	.align	4


	//----- nvinfo : EIATTR_REGCOUNT
	.align		4
        /*0000*/ 	.byte	0x04, 0x2f
        /*0002*/ 	.short	(.L_1 - .L_0)
	.align		4
.L_0:
        /*0004*/ 	.word	index@(_Z6kernelPffi)
        /*0008*/ 	.word	0x00000004


	//----- nvinfo : EIATTR_FRAME_SIZE
	.align		4
.L_1:
        /*000c*/ 	.byte	0x04, 0x11
        /*000e*/ 	.short	(.L_3 - .L_2)
	.align		4
.L_2:
        /*0010*/ 	.word	index@(_Z6kernelPffi)
        /*0014*/ 	.word	0x00000000


	//----- nvinfo : EIATTR_MIN_STACK_SIZE
	.align		4
.L_3:
        /*0018*/ 	.byte	0x04, 0x12
        /*001a*/ 	.short	(.L_5 - .L_4)
	.align		4
.L_4:
        /*001c*/ 	.word	index@(_Z6kernelPffi)
        /*0020*/ 	.word	0x00000000
.L_5:


//--------------------- .nv.compat                --------------------------
	.section	.nv.compat,"",@"SHT_CUDA_COMPAT_INFO"
	.align	4
        /*0000*/ 	.byte	0x02, 0x09, 0x00, 0x00, 0x02, 0x02, 0x01, 0x00, 0x02, 0x05, 0x05, 0x00, 0x03, 0x07, 0x01, 0x01
        /*0010*/ 	.byte	0x02, 0x03, 0x00, 0x00, 0x02, 0x06, 0x01, 0x00, 0x04, 0x0b, 0x08, 0x00, 0x09, 0x00, 0x00, 0x00
        /*0020*/ 	.byte	0x00, 0x00, 0x00, 0x00


//--------------------- .nv.info._Z6kernelPffi    --------------------------
	.section	.nv.info._Z6kernelPffi,"",@"SHT_CUDA_INFO"
	.sectionflags	@""
	.align	4


	//----- nvinfo : EIATTR_CUDA_API_VERSION
	.align		4
        /*0000*/ 	.byte	0x04, 0x37
        /*0002*/ 	.short	(.L_7 - .L_6)
.L_6:
        /*0004*/ 	.word	0x00000082


	//----- nvinfo : EIATTR_KPARAM_INFO
	.align		4
.L_7:
        /*0008*/ 	.byte	0x04, 0x17
        /*000a*/ 	.short	(.L_9 - .L_8)
.L_8:
        /*000c*/ 	.word	0x00000000
        /*0010*/ 	.short	0x0002
        /*0012*/ 	.short	0x000c
        /*0014*/ 	.byte	0x00, 0xf0, 0x11, 0x00


	//----- nvinfo : EIATTR_KPARAM_INFO
	.align		4
.L_9:
        /*0018*/ 	.byte	0x04, 0x17
        /*001a*/ 	.short	(.L_11 - .L_10)
.L_10:
        /*001c*/ 	.word	0x00000000
        /*0020*/ 	.short	0x0001
        /*0022*/ 	.short	0x0008
        /*0024*/ 	.byte	0x00, 0xf0, 0x11, 0x00


	//----- nvinfo : EIATTR_KPARAM_INFO
	.align		4
.L_11:
        /*0028*/ 	.byte	0x04, 0x17
        /*002a*/ 	.short	(.L_13 - .L_12)
.L_12:
        /*002c*/ 	.word	0x00000000
        /*0030*/ 	.short	0x0000
        /*0032*/ 	.short	0x0000
        /*0034*/ 	.byte	0x00, 0xf5, 0x21, 0x00


	//----- nvinfo : EIATTR_SPARSE_MMA_MASK
	.align		4
.L_13:
        /*0038*/ 	.byte	0x03, 0x50
        /*003a*/ 	.short	0x0000


	//----- nvinfo : EIATTR_MAXREG_COUNT
	.align		4
        /*003c*/ 	.byte	0x03, 0x1b
        /*003e*/ 	.short	0x00ff


	//----- nvinfo : EIATTR_MERCURY_ISA_VERSION
	.align		4
        /*0040*/ 	.byte	0x03, 0x5f
        /*0042*/ 	.short	0x0101


	//----- nvinfo : EIATTR_VRC_CTA_INIT_COUNT
	.align		4
        /*0044*/ 	.byte	0x02, 0x4a
	.zero		1
	.zero		1


	//----- nvinfo : EIATTR_EXIT_INSTR_OFFSETS
	.align		4
        /*0048*/ 	.byte	0x04, 0x1c
        /*004a*/ 	.short	(.L_15 - .L_14)


	//   ....[0]....
.L_14:
        /*004c*/ 	.word	0x00000010


	//----- nvinfo : EIATTR_CBANK_PARAM_SIZE
	.align		4
.L_15:
        /*0050*/ 	.byte	0x03, 0x19
        /*0052*/ 	.short	0x0010


	//----- nvinfo : EIATTR_PARAM_CBANK
	.align		4
        /*0054*/ 	.byte	0x04, 0x0a
        /*0056*/ 	.short	(.L_17 - .L_16)
	.align		4
.L_16:
        /*0058*/ 	.word	index@(.nv.constant0._Z6kernelPffi)
        /*005c*/ 	.short	0x0380
        /*005e*/ 	.short	0x0010


	//----- nvinfo : EIATTR_SW_WAR
	.align		4
.L_17:
        /*0060*/ 	.byte	0x04, 0x36
        /*0062*/ 	.short	(.L_19 - .L_18)
.L_18:
        /*0064*/ 	.word	0x00000008
.L_19:


//--------------------- .nv.callgraph             --------------------------
	.section	.nv.callgraph,"",@"SHT_CUDA_CALLGRAPH"
	.align	4
	.sectionentsize	8
	.align		4
        /*0000*/ 	.word	0x00000000
	.align		4
        /*0004*/ 	.word	0xffffffff
	.align		4
        /*0008*/ 	.word	0x00000000
	.align		4
        /*000c*/ 	.word	0xfffffffe
	.align		4
        /*0010*/ 	.word	0x00000000
	.align		4
        /*0014*/ 	.word	0xfffffffd
	.align		4
        /*0018*/ 	.word	0x00000000
	.align		4
        /*001c*/ 	.word	0xfffffffc


//--------------------- .text._Z6kernelPffi       --------------------------
	.section	.text._Z6kernelPffi,"ax",@progbits
	.align	128
        .global         _Z6kernelPffi
        .type           _Z6kernelPffi,@function
        .size           _Z6kernelPffi,(.L_x_1 - _Z6kernelPffi)
        .other          _Z6kernelPffi,@"STO_CUDA_ENTRY STV_DEFAULT"
_Z6kernelPffi:
.text._Z6kernelPffi:
[----:B------:R-:W-:Y:S01]  /*0000*/  LDC R1, c[0x0][0x37c] ;  /* 0x0000df00ff017b82 */ /* 0x000fe20000000800 */
[----:B------:R-:W-:Y:S05]  /*0010*/  EXIT ;  /* 0x000000000000794d */ /* 0x000fea0003800000 */
.L_x_0:
[----:B------:R-:W-:-:S00]  /*0020*/  BRA `(.L_x_0) ;  /* 0xfffffffc00fc7947 */ /* 0x000fc0000383ffff */
[----:B------:R-:W-:-:S00]  /*0030*/  NOP ;  /* 0x0000000000007918 */ /* 0x000fc00000000000 */
        /* <DEDUP_REMOVED lines=12> */
.L_x_1:


//--------------------- .nv.shared.reserved.0     --------------------------
	.section	.nv.shared.reserved.0,"aw",@nobits
	.weak		__nv_reservedSMEM_offset_0_alias
	.size		__nv_reservedSMEM_offset_0_alias, 0, 64
	.other		__nv_reservedSMEM_offset_0_alias,@"STO_CUDA_RESERVED_SHARED STV_DEFAULT"
__nv_reservedSMEM_offset_0_alias:
	.zero		0
	.zero		64


//--------------------- .nv.constant0._Z6kernelPffi --------------------------
	.section	.nv.constant0._Z6kernelPffi,"a",@progbits
	.sectionflags	@""
	.align	4
.nv.constant0._Z6kernelPffi:
	.zero		912


//--------------------- SYMBOLS --------------------------

	.type		.nv.reservedSmem.offset0,@object
	.size		.nv.reservedSmem.offset0,0x4
